	.headerflags	@"EF_CUDA_TEXMODE_UNIFIED EF_CUDA_64BIT_ADDRESS EF_CUDA_ACCELERATORS EF_CUDA_SM90 EF_CUDA_VIRTUAL_SM(EF_CUDA_SM90)"
	.elftype	@"ET_EXEC"


//--------------------- .nv.info                  --------------------------
	.section	.nv.info,"",@"SHT_CUDA_INFO"
	.align	4


	//----- nvinfo : EIATTR_REGCOUNT
	.align		4
        /*0000*/ 	.byte	0x04, 0x2f
        /*0002*/ 	.short	(.L_1 - .L_0)
	.align		4
.L_0:
        /*0004*/ 	.word	index@(triton_poi_fused__unsafe_index_add_mul_relu_sub_52)
        /*0008*/ 	.word	0x00000017


	//----- nvinfo : EIATTR_MIN_STACK_SIZE
	.align		4
.L_1:
        /*000c*/ 	.byte	0x04, 0x12
        /*000e*/ 	.short	(.L_3 - .L_2)
	.align		4
.L_2:
        /*0010*/ 	.word	index@(triton_poi_fused__unsafe_index_add_mul_relu_sub_52)
        /*0014*/ 	.word	0x00000000


	//----- nvinfo : EIATTR_FRAME_SIZE
	.align		4
.L_3:
        /*0018*/ 	.byte	0x04, 0x11
        /*001a*/ 	.short	(.L_5 - .L_4)
	.align		4
.L_4:
        /*001c*/ 	.word	index@(triton_poi_fused__unsafe_index_add_mul_relu_sub_52)
        /*0020*/ 	.word	0x00000000


	//----- nvinfo : EIATTR_MIN_STACK_SIZE
	.align		4
.L_5:
        /*0024*/ 	.byte	0x04, 0x12
        /*0026*/ 	.short	(.L_7 - .L_6)
	.align		4
.L_6:
        /*0028*/ 	.word	index@(triton_poi_fused__unsafe_index_add_mul_relu_sub_52)
        /*002c*/ 	.word	0x00000000
.L_7:


//--------------------- .nv.info.triton_poi_fused__unsafe_index_add_mul_relu_sub_52 --------------------------
	.section	.nv.info.triton_poi_fused__unsafe_index_add_mul_relu_sub_52,"",@"SHT_CUDA_INFO"
	.sectionflags	@""
	.align	4


	//----- nvinfo : EIATTR_CUDA_API_VERSION
	.align		4
        /*0000*/ 	.byte	0x04, 0x37
        /*0002*/ 	.short	(.L_9 - .L_8)
.L_8:
        /*0004*/ 	.word	0x0000007c


	//----- nvinfo : EIATTR_KPARAM_INFO
	.align		4
.L_9:
        /*0008*/ 	.byte	0x04, 0x17
        /*000a*/ 	.short	(.L_11 - .L_10)
.L_10:
        /*000c*/ 	.word	0x00000000
        /*0010*/ 	.short	0x0006
        /*0012*/ 	.short	0x0030
        /*0014*/ 	.byte	0x00, 0xf0, 0x11, 0x00


	//----- nvinfo : EIATTR_KPARAM_INFO
	.align		4
.L_11:
        /*0018*/ 	.byte	0x04, 0x17
        /*001a*/ 	.short	(.L_13 - .L_12)
.L_12:
        /*001c*/ 	.word	0x00000000
        /*0020*/ 	.short	0x0005
        /*0022*/ 	.short	0x0028
        /*0024*/ 	.byte	0x00, 0xf4, 0x21, 0x00


	//----- nvinfo : EIATTR_KPARAM_INFO
	.align		4
.L_13:
        /*0028*/ 	.byte	0x04, 0x17
        /*002a*/ 	.short	(.L_15 - .L_14)
.L_14:
        /*002c*/ 	.word	0x00000000
        /*0030*/ 	.short	0x0004
        /*0032*/ 	.short	0x0020
        /*0034*/ 	.byte	0x00, 0xf4, 0x21, 0x00


	//----- nvinfo : EIATTR_KPARAM_INFO
	.align		4
.L_15:
        /*0038*/ 	.byte	0x04, 0x17
        /*003a*/ 	.short	(.L_17 - .L_16)
.L_16:
        /*003c*/ 	.word	0x00000000
        /*0040*/ 	.short	0x0003
        /*0042*/ 	.short	0x0018
        /*0044*/ 	.byte	0x00, 0xf4, 0x21, 0x00


	//----- nvinfo : EIATTR_KPARAM_INFO
	.align		4
.L_17:
        /*0048*/ 	.byte	0x04, 0x17
        /*004a*/ 	.short	(.L_19 - .L_18)
.L_18:
        /*004c*/ 	.word	0x00000000
        /*0050*/ 	.short	0x0002
        /*0052*/ 	.short	0x0010
        /*0054*/ 	.byte	0x00, 0xf4, 0x21, 0x00


	//----- nvinfo : EIATTR_KPARAM_INFO
	.align		4
.L_19:
        /*0058*/ 	.byte	0x04, 0x17
        /*005a*/ 	.short	(.L_21 - .L_20)
.L_20:
        /*005c*/ 	.word	0x00000000
        /*0060*/ 	.short	0x0001
        /*0062*/ 	.short	0x0008
        /*0064*/ 	.byte	0x00, 0xf4, 0x21, 0x00


	//----- nvinfo : EIATTR_KPARAM_INFO
	.align		4
.L_21:
        /*0068*/ 	.byte	0x04, 0x17
        /*006a*/ 	.short	(.L_23 - .L_22)
.L_22:
        /*006c*/ 	.word	0x00000000
        /*0070*/ 	.short	0x0000
        /*0072*/ 	.short	0x0000
        /*0074*/ 	.byte	0x00, 0xf4, 0x21, 0x00


	//----- nvinfo : EIATTR_SPARSE_MMA_MASK
	.align		4
.L_23:
        /*0078*/ 	.byte	0x03, 0x50
        /*007a*/ 	.short	0x0000


	//----- nvinfo : EIATTR_MAXREG_COUNT
	.align		4
        /*007c*/ 	.byte	0x03, 0x1b
        /*007e*/ 	.short	0x00ff


	//----- nvinfo : EIATTR_EXIT_INSTR_OFFSETS
	.align		4
        /*0080*/ 	.byte	0x04, 0x1c
        /*0082*/ 	.short	(.L_25 - .L_24)


	//   ....[0]....
.L_24:
        /*0084*/ 	.word	0x00000560


	//----- nvinfo : EIATTR_REQNTID
	.align		4
.L_25:
        /*0088*/ 	.byte	0x04, 0x10
        /*008a*/ 	.short	(.L_27 - .L_26)
.L_26:
        /*008c*/ 	.word	0x00000100
        /*0090*/ 	.word	0x00000001
        /*0094*/ 	.word	0x00000001


	//----- nvinfo : EIATTR_CBANK_PARAM_SIZE
	.align		4
.L_27:
        /*0098*/ 	.byte	0x03, 0x19
        /*009a*/ 	.short	0x0034


	//----- nvinfo : EIATTR_PARAM_CBANK
	.align		4
        /*009c*/ 	.byte	0x04, 0x0a
        /*009e*/ 	.short	(.L_29 - .L_28)
	.align		4
.L_28:
        /*00a0*/ 	.word	index@(.nv.constant0.triton_poi_fused__unsafe_index_add_mul_relu_sub_52)
        /*00a4*/ 	.short	0x0210
        /*00a6*/ 	.short	0x0034


	//----- nvinfo : EIATTR_SW_WAR
	.align		4
.L_29:
        /*00a8*/ 	.byte	0x04, 0x36
        /*00aa*/ 	.short	(.L_31 - .L_30)
.L_30:
        /*00ac*/ 	.word	0x00000008
.L_31:


//--------------------- .nv.callgraph             --------------------------
	.section	.nv.callgraph,"",@"SHT_CUDA_CALLGRAPH"
	.align	4
	.sectionentsize	8
	.align		4
        /*0000*/ 	.word	0x00000000
	.align		4
        /*0004*/ 	.word	0xffffffff
	.align		4
        /*0008*/ 	.word	0x00000000
	.align		4
        /*000c*/ 	.word	0xfffffffe
	.align		4
        /*0010*/ 	.word	0x00000000
	.align		4
        /*0014*/ 	.word	0xfffffffd
	.align		4
        /*0018*/ 	.word	0x00000000
	.align		4
        /*001c*/ 	.word	0xfffffffc


//--------------------- .text.triton_poi_fused__unsafe_index_add_mul_relu_sub_52 --------------------------
	.section	.text.triton_poi_fused__unsafe_index_add_mul_relu_sub_52,"ax",@progbits
	.align	128
        .global         triton_poi_fused__unsafe_index_add_mul_relu_sub_52
        .type           triton_poi_fused__unsafe_index_add_mul_relu_sub_52,@function
        .size           triton_poi_fused__unsafe_index_add_mul_relu_sub_52,(.L_x_1 - triton_poi_fused__unsafe_index_add_mul_relu_sub_52)
        .other          triton_poi_fused__unsafe_index_add_mul_relu_sub_52,@"STO_CUDA_ENTRY STV_DEFAULT"
triton_poi_fused__unsafe_index_add_mul_relu_sub_52:
.text.triton_poi_fused__unsafe_index_add_mul_relu_sub_52:
[----:B------:R-:W-:Y:S01]  /*0000*/  LDC R1, c[0x0][0x28] ;  /* 0x00000a00ff017b82 */ /* 0x000fe20000000800 */
[----:B------:R-:W1:Y:S07]  /*0010*/  S2R R0, SR_TID.X ;  /* 0x0000000000007919 */ /* 0x000e6e0000002100 */
[----:B------:R-:W2:Y:S01]  /*0020*/  LDC.64 R14, c[0x0][0x210] ;  /* 0x00008400ff0e7b82 */ /* 0x000ea20000000a00 */
[----:B------:R-:W-:Y:S01]  /*0030*/  ULDC.64 UR4, c[0x0][0x208] ;  /* 0x0000820000047ab9 */ /* 0x000fe20000000a00 */
[----:B------:R-:W-:Y:S01]  /*0040*/  ULDC.64 UR6, c[0x0][0x220] ;  /* 0x0000880000067ab9 */ /* 0x000fe20000000a00 */
[----:B------:R-:W3:Y:S05]  /*0050*/  S2R R3, SR_CTAID.X ;  /* 0x0000000000037919 */ /* 0x000eea0000002500 */
[----:B------:R-:W4:Y:S01]  /*0060*/  LDC.64 R8, c[0x0][0x218] ;  /* 0x00008600ff087b82 */ /* 0x000f220000000a00 */
[----:B-1----:R-:W-:-:S05]  /*0070*/  IMAD.SHL.U32 R0, R0, 0x2, RZ ;  /* 0x0000000200007824 */ /* 0x002fca00078e00ff */
[----:B------:R-:W-:-:S05]  /*0080*/  LOP3.LUT R0, R0, 0x1fe, RZ, 0xc0, !PT ;  /* 0x000001fe00007812 */ /* 0x000fca00078ec0ff */
[----:B---3--:R-:W-:-:S05]  /*0090*/  IMAD R0, R3, 0x200, R0 ;  /* 0x0000020003007824 */ /* 0x008fca00078e0200 */
[----:B------:R-:W-:-:S04]  /*00a0*/  SHF.R.S32.HI R5, RZ, 0x1f, R0 ;  /* 0x0000001fff057819 */ /* 0x000fc80000011400 */
[----:B------:R-:W-:-:S04]  /*00b0*/  LEA.HI R2, R5, R0, RZ, 0x4 ;  /* 0x0000000005027211 */ /* 0x000fc800078f20ff */
[----:B------:R-:W-:-:S04]  /*00c0*/  SHF.R.S32.HI R4, RZ, 0x4, R2 ;  /* 0x00000004ff047819 */ /* 0x000fc80000011402 */
[----:B------:R-:W-:-:S04]  /*00d0*/  LEA.HI R5, R4, R4, RZ, 0x4 ;  /* 0x0000000404057211 */ /* 0x000fc800078f20ff */
[----:B------:R-:W-:-:S05]  /*00e0*/  LOP3.LUT R5, R5, 0xfffffff0, RZ, 0xc0, !PT ;  /* 0xfffffff005057812 */ /* 0x000fca00078ec0ff */
[----:B------:R-:W-:Y:S02]  /*00f0*/  IMAD.IADD R7, R4, 0x1, -R5 ;  /* 0x0000000104077824 */ /* 0x000fe400078e0a05 */
[----:B------:R-:W1:Y:S02]  /*0100*/  LDC.64 R4, c[0x0][0x228] ;  /* 0x00008a00ff047b82 */ /* 0x000e640000000a00 */
[----:B--2---:R-:W-:Y:S01]  /*0110*/  IMAD.WIDE R14, R7, 0x8, R14 ;  /* 0x00000008070e7825 */ /* 0x004fe200078e020e */
[----:B------:R-:W-:-:S05]  /*0120*/  LOP3.LUT R7, R2, 0xfffffff0, RZ, 0xc0, !PT ;  /* 0xfffffff002077812 */ /* 0x000fca00078ec0ff */
[----:B------:R-:W-:Y:S01]  /*0130*/  IMAD.IADD R12, R0, 0x1, -R7 ;  /* 0x00000001000c7824 */ /* 0x000fe200078e0a07 */
[----:B------:R-:W2:Y:S03]  /*0140*/  LDG.E.EL.64 R14, desc[UR4][R14.64] ;  /* 0x000000040e0e7981 */ /* 0x000ea6000c2e1b00 */
[----:B----4-:R-:W-:-:S06]  /*0150*/  IMAD.WIDE R8, R12, 0x8, R8 ;  /* 0x000000080c087825 */ /* 0x010fcc00078e0208 */
[----:B------:R-:W3:Y:S01]  /*0160*/  LDG.E.EL.128 R8, desc[UR4][R8.64] ;  /* 0x0000000408087981 */ /* 0x000ee2000c2e1d00 */
[----:B-1----:R-:W-:-:S06]  /*0170*/  IMAD.WIDE R4, R12, 0x8, R4 ;  /* 0x000000080c047825 */ /* 0x002fcc00078e0204 */
[----:B------:R-:W4:Y:S01]  /*0180*/  LDG.E.EL.128 R4, desc[UR4][R4.64] ;  /* 0x0000000404047981 */ /* 0x000f22000c2e1d00 */
[----:B------:R-:W-:-:S04]  /*0190*/  SHF.R.S32.HI R3, RZ, 0x16, R3 ;  /* 0x00000016ff037819 */ /* 0x000fc80000011403 */
[----:B------:R-:W-:Y:S02]  /*01a0*/  SGXT R3, R3, 0x1 ;  /* 0x000000010303781a */ /* 0x000fe40000000200 */
[----:B--2---:R-:W-:-:S04]  /*01b0*/  SHF.R.U32.HI R17, RZ, 0x1d, R15 ;  /* 0x0000001dff117819 */ /* 0x004fc8000001160f */
[----:B------:R-:W-:-:S04]  /*01c0*/  LOP3.LUT R17, R17, 0x4, RZ, 0xc0, !PT ;  /* 0x0000000411117812 */ /* 0x000fc800078ec0ff */
[----:B------:R-:W-:Y:S02]  /*01d0*/  IADD3 R17, P0, R14, R17, RZ ;  /* 0x000000110e117210 */ /* 0x000fe40007f1e0ff */
[C---:B---3--:R-:W-:Y:S02]  /*01e0*/  LEA R16, P1, R8.reuse, UR6, 0x2 ;  /* 0x0000000608107c11 */ /* 0x048fe4000f8210ff */
[----:B------:R-:W-:Y:S01]  /*01f0*/  SHF.R.U32.HI R2, RZ, 0x1b, R9 ;  /* 0x0000001bff027819 */ /* 0x000fe20000011609 */
[----:B------:R-:W-:Y:S01]  /*0200*/  IMAD.X R20, RZ, RZ, R15, P0 ;  /* 0x000000ffff147224 */ /* 0x000fe200000e060f */
[----:B------:R-:W-:Y:S01]  /*0210*/  LEA.HI.X R18, R8, UR7, R9, 0x2, P1 ;  /* 0x0000000708127c11 */ /* 0x000fe200088f1409 */
[----:B------:R-:W-:Y:S01]  /*0220*/  IMAD.SHL.U32 R9, R17, 0x10, RZ ;  /* 0x0000001011097824 */ /* 0x000fe200078e00ff */
[----:B------:R-:W-:Y:S02]  /*0230*/  SHF.R.U32.HI R8, RZ, 0x1b, R11 ;  /* 0x0000001bff087819 */ /* 0x000fe4000001160b */
[----:B------:R-:W-:-:S02]  /*0240*/  LEA R15, P0, R10, UR6, 0x2 ;  /* 0x000000060a0f7c11 */ /* 0x000fc4000f8010ff */
[----:B------:R-:W-:Y:S02]  /*0250*/  LOP3.LUT R2, R2, 0x10, RZ, 0xc0, !PT ;  /* 0x0000001002027812 */ /* 0x000fe400078ec0ff */
[----:B------:R-:W-:Y:S02]  /*0260*/  SHF.L.U64.HI R13, R17, 0x4, R20 ;  /* 0x00000004110d7819 */ /* 0x000fe40000010214 */
[----:B------:R-:W-:Y:S02]  /*0270*/  LOP3.LUT R8, R8, 0x10, RZ, 0xc0, !PT ;  /* 0x0000001008087812 */ /* 0x000fe400078ec0ff */
[----:B----4-:R-:W-:Y:S02]  /*0280*/  LEA R17, P4, R4, UR6, 0x2 ;  /* 0x0000000604117c11 */ /* 0x010fe4000f8810ff */
[----:B------:R-:W-:Y:S02]  /*0290*/  LEA.HI.X R14, R10, UR7, R11, 0x2, P0 ;  /* 0x000000070a0e7c11 */ /* 0x000fe400080f140b */
[----:B------:R-:W-:-:S02]  /*02a0*/  IADD3 R2, P0, P1, R9, R16, R2 ;  /* 0x0000001009027210 */ /* 0x000fc4000791e002 */
[----:B------:R-:W-:Y:S02]  /*02b0*/  IADD3 R8, P2, P3, R9, R15, R8 ;  /* 0x0000000f09087210 */ /* 0x000fe40007b5e008 */
[--C-:B------:R-:W-:Y:S02]  /*02c0*/  SHF.R.U32.HI R15, RZ, 0x1b, R5.reuse ;  /* 0x0000001bff0f7819 */ /* 0x100fe40000011605 */
[----:B------:R-:W-:Y:S02]  /*02d0*/  LEA.HI.X R16, R4, UR7, R5, 0x2, P4 ;  /* 0x0000000704107c11 */ /* 0x000fe4000a0f1405 */
[----:B------:R-:W-:Y:S02]  /*02e0*/  SHF.R.U32.HI R10, RZ, 0x1b, R7 ;  /* 0x0000001bff0a7819 */ /* 0x000fe40000011607 */
[----:B------:R-:W-:Y:S02]  /*02f0*/  LEA R11, P4, R6, UR6, 0x2 ;  /* 0x00000006060b7c11 */ /* 0x000fe4000f8810ff */
[----:B------:R-:W-:-:S02]  /*0300*/  LOP3.LUT R4, R15, 0x10, RZ, 0xc0, !PT ;  /* 0x000000100f047812 */ /* 0x000fc400078ec0ff */
[----:B------:R-:W-:Y:S02]  /*0310*/  LOP3.LUT R10, R10, 0x10, RZ, 0xc0, !PT ;  /* 0x000000100a0a7812 */ /* 0x000fe400078ec0ff */
[----:B------:R-:W-:Y:S02]  /*0320*/  LEA.HI R5, R3, R0, RZ, 0x8 ;  /* 0x0000000003057211 */ /* 0x000fe400078f40ff */
[----:B------:R-:W-:Y:S02]  /*0330*/  LEA.HI.X R20, R6, UR7, R7, 0x2, P4 ;  /* 0x0000000706147c11 */ /* 0x000fe4000a0f1407 */
[----:B------:R-:W1:Y:S01]  /*0340*/  LDC.64 R6, c[0x0][0x230] ;  /* 0x00008c00ff067b82 */ /* 0x000e620000000a00 */
[----:B------:R-:W-:Y:S02]  /*0350*/  IADD3.X R3, R13, R18, RZ, P0, P1 ;  /* 0x000000120d037210 */ /* 0x000fe400007e24ff */
[C---:B------:R-:W-:Y:S02]  /*0360*/  IADD3 R4, P4, P5, R9.reuse, R17, R4 ;  /* 0x0000001109047210 */ /* 0x040fe40007d9e004 */
[----:B------:R-:W-:-:S02]  /*0370*/  IADD3 R10, P0, P1, R9, R11, R10 ;  /* 0x0000000b090a7210 */ /* 0x000fc4000791e00a */
[----:B------:R-:W-:Y:S02]  /*0380*/  SHF.R.S32.HI R15, RZ, 0x8, R5 ;  /* 0x00000008ff0f7819 */ /* 0x000fe40000011405 */
[C---:B------:R-:W-:Y:S02]  /*0390*/  IADD3.X R9, R13.reuse, R14, RZ, P2, P3 ;  /* 0x0000000e0d097210 */ /* 0x040fe400017e64ff */
[----:B------:R-:W-:Y:S01]  /*03a0*/  IADD3.X R5, R13, R16, RZ, P4, P5 ;  /* 0x000000100d057210 */ /* 0x000fe200027ea4ff */
[----:B------:R-:W-:Y:S01]  /*03b0*/  IMAD.SHL.U32 R15, R15, 0x10, RZ ;  /* 0x000000100f0f7824 */ /* 0x000fe200078e00ff */
[----:B------:R-:W-:-:S03]  /*03c0*/  IADD3.X R11, R13, R20, RZ, P0, P1 ;  /* 0x000000140d0b7210 */ /* 0x000fc600007e24ff */
[----:B------:R-:W-:-:S04]  /*03d0*/  IMAD.WIDE R2, R15, 0x4, R2 ;  /* 0x000000040f027825 */ /* 0x000fc800078e0202 */
[C---:B------:R-:W-:Y:S02]  /*03e0*/  IMAD.WIDE R8, R15.reuse, 0x4, R8 ;  /* 0x000000040f087825 */ /* 0x040fe400078e0208 */
[----:B------:R-:W2:Y:S02]  /*03f0*/  LDG.E.EL R2, desc[UR4][R2.64] ;  /* 0x0000000402027981 */ /* 0x000ea4000c2e1900 */
[C---:B------:R-:W-:Y:S02]  /*0400*/  IMAD.WIDE R4, R15.reuse, 0x4, R4 ;  /* 0x000000040f047825 */ /* 0x040fe400078e0204 */
[----:B------:R-:W3:Y:S02]  /*0410*/  LDG.E.EL R8, desc[UR4][R8.64] ;  /* 0x0000000408087981 */ /* 0x000ee4000c2e1900 */
[----:B------:R-:W-:Y:S02]  /*0420*/  IMAD.WIDE R10, R15, 0x4, R10 ;  /* 0x000000040f0a7825 */ /* 0x000fe400078e020a */
[----:B------:R-:W4:Y:S04]  /*0430*/  LDG.E.EL R4, desc[UR4][R4.64] ;  /* 0x0000000404047981 */ /* 0x000f28000c2e1900 */
[----:B------:R-:W5:Y:S01]  /*0440*/  LDG.E.EL R10, desc[UR4][R10.64] ;  /* 0x000000040a0a7981 */ /* 0x000f62000c2e1900 */
[----:B-1----:R-:W-:-:S02]  /*0450*/  IMAD.WIDE R6, R12, 0x4, R6 ;  /* 0x000000040c067825 */ /* 0x002fc400078e0206 */
[----:B------:R-:W1:Y:S04]  /*0460*/  LDC.64 R12, c[0x0][0x238] ;  /* 0x00008e00ff0c7b82 */ /* 0x000e680000000a00 */
[----:B------:R-:W5:Y:S01]  /*0470*/  LDG.E.EL.64 R6, desc[UR4][R6.64] ;  /* 0x0000000406067981 */ /* 0x000f62000c2e1b00 */
[----:B--2---:R-:W-:Y:S02]  /*0480*/  FSETP.GEU.AND P0, PT, R2, RZ, PT ;  /* 0x000000ff0200720b */ /* 0x004fe40003f0e000 */
[----:B---3--:R-:W-:Y:S02]  /*0490*/  FSETP.GEU.AND P1, PT, R8, RZ, PT ;  /* 0x000000ff0800720b */ /* 0x008fe40003f2e000 */
[----:B----4-:R-:W-:Y:S02]  /*04a0*/  FSETP.GEU.AND P2, PT, R4, RZ, PT ;  /* 0x000000ff0400720b */ /* 0x010fe40003f4e000 */
[----:B-----5:R-:W-:-:S02]  /*04b0*/  FSETP.GEU.AND P3, PT, R10, RZ, PT ;  /* 0x000000ff0a00720b */ /* 0x020fc40003f6e000 */
[----:B------:R-:W-:Y:S02]  /*04c0*/  FSEL R15, R2, RZ, P0 ;  /* 0x000000ff020f7208 */ /* 0x000fe40000000000 */
[----:B------:R-:W-:Y:S02]  /*04d0*/  FSEL R8, R8, RZ, P1 ;  /* 0x000000ff08087208 */ /* 0x000fe40000800000 */
[----:B------:R-:W-:Y:S02]  /*04e0*/  FSEL R4, R4, RZ, P2 ;  /* 0x000000ff04047208 */ /* 0x000fe40001000000 */
[----:B------:R-:W-:-:S03]  /*04f0*/  FSEL R3, R10, RZ, P3 ;  /* 0x000000ff0a037208 */ /* 0x000fc60001800000 */
[----:B------:R-:W-:Y:S02]  /*0500*/  FADD R4, -R15, R4 ;  /* 0x000000040f047221 */ /* 0x000fe40000000100 */
[----:B------:R-:W-:Y:S01]  /*0510*/  FADD R5, -R8, R3 ;  /* 0x0000000308057221 */ /* 0x000fe20000000100 */
[----:B-1----:R-:W-:-:S04]  /*0520*/  IMAD.WIDE R2, R0, 0x4, R12 ;  /* 0x0000000400027825 */ /* 0x002fc800078e020c */
[----:B------:R-:W-:Y:S01]  /*0530*/  FFMA R4, R6, R4, R15 ;  /* 0x0000000406047223 */ /* 0x000fe2000000000f */
[----:B------:R-:W-:-:S05]  /*0540*/  FFMA R5, R7, R5, R8 ;  /* 0x0000000507057223 */ /* 0x000fca0000000008 */
[----:B------:R-:W-:Y:S01]  /*0550*/  STG.E.64 desc[UR4][R2.64], R4 ;  /* 0x0000000402007986 */ /* 0x000fe2000c101b04 */
[----:B------:R-:W-:Y:S05]  /*0560*/  EXIT ;  /* 0x000000000000794d */ /* 0x000fea0003800000 */
.L_x_0:
[----:B------:R-:W-:-:S00]  /*0570*/  BRA `(.L_x_0) ;  /* 0xfffffffc00fc7947 */ /* 0x000fc0000383ffff */
[----:B------:R-:W-:-:S00]  /*0580*/  NOP ;  /* 0x0000000000007918 */ /* 0x000fc00000000000 */
[----:B------:R-:W-:-:S00]  /*0590*/  NOP ;  /* 0x0000000000007918 */ /* 0x000fc00000000000 */
[----:B------:R-:W-:-:S00]  /*05a0*/  NOP ;  /* 0x0000000000007918 */ /* 0x000fc00000000000 */
[----:B------:R-:W-:-:S00]  /*05b0*/  NOP ;  /* 0x0000000000007918 */ /* 0x000fc00000000000 */
[----:B------:R-:W-:-:S00]  /*05c0*/  NOP ;  /* 0x0000000000007918 */ /* 0x000fc00000000000 */
[----:B------:R-:W-:-:S00]  /*05d0*/  NOP ;  /* 0x0000000000007918 */ /* 0x000fc00000000000 */
[----:B------:R-:W-:-:S00]  /*05e0*/  NOP ;  /* 0x0000000000007918 */ /* 0x000fc00000000000 */
[----:B------:R-:W-:-:S00]  /*05f0*/  NOP ;  /* 0x0000000000007918 */ /* 0x000fc00000000000 */
.L_x_1:


//--------------------- .nv.constant0.triton_poi_fused__unsafe_index_add_mul_relu_sub_52 --------------------------
	.section	.nv.constant0.triton_poi_fused__unsafe_index_add_mul_relu_sub_52,"a",@progbits
	.sectionflags	@""
	.align	4
.nv.constant0.triton_poi_fused__unsafe_index_add_mul_relu_sub_52:
	.zero		580
